//
// Generated by NVIDIA NVVM Compiler
//
// Compiler Build ID: CL-36424714
// Cuda compilation tools, release 13.0, V13.0.88
// Based on NVVM 20.0.0
//

.version 9.0
.target sm_100
.address_size 64

	// .globl	_Z7kernel1iiPdS_

.visible .entry _Z7kernel1iiPdS_(
	.param .u32 _Z7kernel1iiPdS__param_0,
	.param .u32 _Z7kernel1iiPdS__param_1,
	.param .u64 .ptr .align 1 _Z7kernel1iiPdS__param_2,
	.param .u64 .ptr .align 1 _Z7kernel1iiPdS__param_3
)
{
	.reg .pred 	%p<3>;
	.reg .b32 	%r<28>;
	.reg .b64 	%rd<40>;
	.reg .b64 	%fd<37>;

	ld.param.u64 	%rd3, [_Z7kernel1iiPdS__param_2];
	ld.param.u64 	%rd4, [_Z7kernel1iiPdS__param_3];
	mov.u32 	%r7, %ctaid.x;
	mov.u32 	%r8, %ntid.x;
	mov.u32 	%r9, %tid.x;
	mad.lo.s32 	%r1, %r7, %r8, %r9;
	setp.gt.u32 	%p1, %r1, 1023;
	@%p1 bra 	$L__BB0_4;
	cvta.to.global.u64 	%rd1, %rd4;
	cvta.to.global.u64 	%rd5, %rd3;
	mul.wide.u32 	%rd6, %r1, 8;
	add.s64 	%rd2, %rd5, %rd6;
	mov.b64 	%rd7, 0;
	st.global.u64 	[%rd2], %rd7;
	add.s32 	%r26, %r1, 8192;
	mov.f64 	%fd36, 0d0000000000000000;
	mov.b32 	%r27, 8192;
$L__BB0_2:
	add.s32 	%r11, %r26, -8192;
	mul.wide.u32 	%rd8, %r11, 8;
	add.s64 	%rd9, %rd1, %rd8;
	ld.global.f64 	%fd4, [%rd9];
	add.f64 	%fd5, %fd4, %fd36;
	st.global.f64 	[%rd2], %fd5;
	add.s32 	%r12, %r26, -7168;
	mul.wide.u32 	%rd10, %r12, 8;
	add.s64 	%rd11, %rd1, %rd10;
	ld.global.f64 	%fd6, [%rd11];
	add.f64 	%fd7, %fd6, %fd5;
	st.global.f64 	[%rd2], %fd7;
	add.s32 	%r13, %r26, -6144;
	mul.wide.u32 	%rd12, %r13, 8;
	add.s64 	%rd13, %rd1, %rd12;
	ld.global.f64 	%fd8, [%rd13];
	add.f64 	%fd9, %fd8, %fd7;
	st.global.f64 	[%rd2], %fd9;
	add.s32 	%r14, %r26, -5120;
	mul.wide.u32 	%rd14, %r14, 8;
	add.s64 	%rd15, %rd1, %rd14;
	ld.global.f64 	%fd10, [%rd15];
	add.f64 	%fd11, %fd10, %fd9;
	st.global.f64 	[%rd2], %fd11;
	add.s32 	%r15, %r26, -4096;
	mul.wide.u32 	%rd16, %r15, 8;
	add.s64 	%rd17, %rd1, %rd16;
	ld.global.f64 	%fd12, [%rd17];
	add.f64 	%fd13, %fd12, %fd11;
	st.global.f64 	[%rd2], %fd13;
	add.s32 	%r16, %r26, -3072;
	mul.wide.u32 	%rd18, %r16, 8;
	add.s64 	%rd19, %rd1, %rd18;
	ld.global.f64 	%fd14, [%rd19];
	add.f64 	%fd15, %fd14, %fd13;
	st.global.f64 	[%rd2], %fd15;
	add.s32 	%r17, %r26, -2048;
	mul.wide.u32 	%rd20, %r17, 8;
	add.s64 	%rd21, %rd1, %rd20;
	ld.global.f64 	%fd16, [%rd21];
	add.f64 	%fd17, %fd16, %fd15;
	st.global.f64 	[%rd2], %fd17;
	add.s32 	%r18, %r26, -1024;
	mul.wide.u32 	%rd22, %r18, 8;
	add.s64 	%rd23, %rd1, %rd22;
	ld.global.f64 	%fd18, [%rd23];
	add.f64 	%fd19, %fd18, %fd17;
	st.global.f64 	[%rd2], %fd19;
	add.s32 	%r19, %r26, 7168;
	mul.wide.u32 	%rd24, %r26, 8;
	add.s64 	%rd25, %rd1, %rd24;
	ld.global.f64 	%fd20, [%rd25];
	add.f64 	%fd21, %fd20, %fd19;
	st.global.f64 	[%rd2], %fd21;
	add.s32 	%r20, %r26, 1024;
	mul.wide.u32 	%rd26, %r20, 8;
	add.s64 	%rd27, %rd1, %rd26;
	ld.global.f64 	%fd22, [%rd27];
	add.f64 	%fd23, %fd22, %fd21;
	st.global.f64 	[%rd2], %fd23;
	add.s32 	%r21, %r26, 2048;
	mul.wide.u32 	%rd28, %r21, 8;
	add.s64 	%rd29, %rd1, %rd28;
	ld.global.f64 	%fd24, [%rd29];
	add.f64 	%fd25, %fd24, %fd23;
	st.global.f64 	[%rd2], %fd25;
	add.s32 	%r22, %r26, 3072;
	mul.wide.u32 	%rd30, %r22, 8;
	add.s64 	%rd31, %rd1, %rd30;
	ld.global.f64 	%fd26, [%rd31];
	add.f64 	%fd27, %fd26, %fd25;
	st.global.f64 	[%rd2], %fd27;
	add.s32 	%r23, %r26, 4096;
	mul.wide.u32 	%rd32, %r23, 8;
	add.s64 	%rd33, %rd1, %rd32;
	ld.global.f64 	%fd28, [%rd33];
	add.f64 	%fd29, %fd28, %fd27;
	st.global.f64 	[%rd2], %fd29;
	add.s32 	%r24, %r26, 5120;
	mul.wide.u32 	%rd34, %r24, 8;
	add.s64 	%rd35, %rd1, %rd34;
	ld.global.f64 	%fd30, [%rd35];
	add.f64 	%fd31, %fd30, %fd29;
	st.global.f64 	[%rd2], %fd31;
	add.s32 	%r25, %r26, 6144;
	mul.wide.u32 	%rd36, %r25, 8;
	add.s64 	%rd37, %rd1, %rd36;
	ld.global.f64 	%fd32, [%rd37];
	add.f64 	%fd33, %fd32, %fd31;
	st.global.f64 	[%rd2], %fd33;
	mul.wide.u32 	%rd38, %r19, 8;
	add.s64 	%rd39, %rd1, %rd38;
	ld.global.f64 	%fd34, [%rd39];
	add.f64 	%fd36, %fd34, %fd33;
	st.global.f64 	[%rd2], %fd36;
	add.s32 	%r27, %r27, 16384;
	add.s32 	%r26, %r26, 16384;
	setp.ne.s32 	%p2, %r27, 1056768;
	@%p2 bra 	$L__BB0_2;
	div.rn.f64 	%fd35, %fd36, 0d414885C20147AE14;
	st.global.f64 	[%rd2], %fd35;
$L__BB0_4:
	ret;

}
	// .globl	_Z7kernel2iiPdS_
.visible .entry _Z7kernel2iiPdS_(
	.param .u32 _Z7kernel2iiPdS__param_0,
	.param .u32 _Z7kernel2iiPdS__param_1,
	.param .u64 .ptr .align 1 _Z7kernel2iiPdS__param_2,
	.param .u64 .ptr .align 1 _Z7kernel2iiPdS__param_3
)
{
	.reg .pred 	%p<2>;
	.reg .b32 	%r<12>;
	.reg .b64 	%rd<9>;
	.reg .b64 	%fd<4>;

	ld.param.u64 	%rd1, [_Z7kernel2iiPdS__param_2];
	ld.param.u64 	%rd2, [_Z7kernel2iiPdS__param_3];
	mov.u32 	%r3, %ctaid.x;
	mov.u32 	%r4, %ntid.x;
	mov.u32 	%r5, %tid.x;
	mad.lo.s32 	%r1, %r3, %r4, %r5;
	mov.u32 	%r6, %ctaid.y;
	mov.u32 	%r7, %ntid.y;
	mov.u32 	%r8, %tid.y;
	mad.lo.s32 	%r2, %r6, %r7, %r8;
	or.b32  	%r9, %r2, %r1;
	setp.gt.u32 	%p1, %r9, 1023;
	@%p1 bra 	$L__BB1_2;
	cvta.to.global.u64 	%rd3, %rd1;
	cvta.to.global.u64 	%rd4, %rd2;
	mul.wide.u32 	%rd5, %r1, 8;
	add.s64 	%rd6, %rd3, %rd5;
	ld.global.f64 	%fd1, [%rd6];
	shl.b32 	%r10, %r2, 10;
	add.s32 	%r11, %r10, %r1;
	mul.wide.u32 	%rd7, %r11, 8;
	add.s64 	%rd8, %rd4, %rd7;
	ld.global.f64 	%fd2, [%rd8];
	sub.f64 	%fd3, %fd2, %fd1;
	st.global.f64 	[%rd8], %fd3;
$L__BB1_2:
	ret;

}
	// .globl	_Z7kernel3iiPdS_
.visible .entry _Z7kernel3iiPdS_(
	.param .u32 _Z7kernel3iiPdS__param_0,
	.param .u32 _Z7kernel3iiPdS__param_1,
	.param .u64 .ptr .align 1 _Z7kernel3iiPdS__param_2,
	.param .u64 .ptr .align 1 _Z7kernel3iiPdS__param_3
)
{
	.reg .pred 	%p<4>;
	.reg .b32 	%r<19>;
	.reg .b64 	%rd<18>;
	.reg .b64 	%fd<28>;

	ld.param.u64 	%rd8, [_Z7kernel3iiPdS__param_2];
	ld.param.u64 	%rd9, [_Z7kernel3iiPdS__param_3];
	cvta.to.global.u64 	%rd1, %rd9;
	cvta.to.global.u64 	%rd2, %rd8;
	mov.u32 	%r9, %ctaid.x;
	mov.u32 	%r10, %ntid.x;
	mov.u32 	%r11, %tid.x;
	mad.lo.s32 	%r1, %r9, %r10, %r11;
	setp.gt.u32 	%p1, %r1, 1023;
	@%p1 bra 	$L__BB2_5;
	shl.b32 	%r2, %r1, 10;
	add.s64 	%rd3, %rd1, 32768;
	mov.u32 	%r16, %r1;
$L__BB2_2:
	add.s32 	%r13, %r2, %r16;
	mul.wide.u32 	%rd10, %r13, 8;
	add.s64 	%rd4, %rd2, %rd10;
	mov.b64 	%rd11, 0;
	st.global.u64 	[%rd4], %rd11;
	mul.wide.u32 	%rd12, %r16, 8;
	add.s64 	%rd17, %rd3, %rd12;
	mov.b32 	%r18, 0;
	mov.f64 	%fd27, 0d0000000000000000;
	mov.u32 	%r17, %r1;
$L__BB2_3:
	mul.wide.u32 	%rd13, %r17, 8;
	add.s64 	%rd14, %rd1, %rd13;
	ld.global.f64 	%fd4, [%rd14];
	ld.global.f64 	%fd5, [%rd17+-32768];
	fma.rn.f64 	%fd6, %fd4, %fd5, %fd27;
	st.global.f64 	[%rd4], %fd6;
	ld.global.f64 	%fd7, [%rd14+8192];
	ld.global.f64 	%fd8, [%rd17+-24576];
	fma.rn.f64 	%fd9, %fd7, %fd8, %fd6;
	st.global.f64 	[%rd4], %fd9;
	ld.global.f64 	%fd10, [%rd14+16384];
	ld.global.f64 	%fd11, [%rd17+-16384];
	fma.rn.f64 	%fd12, %fd10, %fd11, %fd9;
	st.global.f64 	[%rd4], %fd12;
	ld.global.f64 	%fd13, [%rd14+24576];
	ld.global.f64 	%fd14, [%rd17+-8192];
	fma.rn.f64 	%fd15, %fd13, %fd14, %fd12;
	st.global.f64 	[%rd4], %fd15;
	ld.global.f64 	%fd16, [%rd14+32768];
	ld.global.f64 	%fd17, [%rd17];
	fma.rn.f64 	%fd18, %fd16, %fd17, %fd15;
	st.global.f64 	[%rd4], %fd18;
	ld.global.f64 	%fd19, [%rd14+40960];
	ld.global.f64 	%fd20, [%rd17+8192];
	fma.rn.f64 	%fd21, %fd19, %fd20, %fd18;
	st.global.f64 	[%rd4], %fd21;
	ld.global.f64 	%fd22, [%rd14+49152];
	ld.global.f64 	%fd23, [%rd17+16384];
	fma.rn.f64 	%fd24, %fd22, %fd23, %fd21;
	st.global.f64 	[%rd4], %fd24;
	ld.global.f64 	%fd25, [%rd14+57344];
	ld.global.f64 	%fd26, [%rd17+24576];
	fma.rn.f64 	%fd27, %fd25, %fd26, %fd24;
	st.global.f64 	[%rd4], %fd27;
	add.s32 	%r18, %r18, 8;
	add.s32 	%r17, %r17, 8192;
	add.s64 	%rd17, %rd17, 65536;
	setp.ne.s32 	%p2, %r18, 1024;
	@%p2 bra 	$L__BB2_3;
	shl.b32 	%r14, %r16, 10;
	add.s32 	%r15, %r14, %r1;
	mul.wide.u32 	%rd15, %r15, 8;
	add.s64 	%rd16, %rd2, %rd15;
	st.global.f64 	[%rd16], %fd27;
	add.s32 	%r16, %r16, 1;
	setp.ne.s32 	%p3, %r16, 1024;
	@%p3 bra 	$L__BB2_2;
$L__BB2_5:
	ret;

}


// ===== COMPILED SASS (sm_100) =====

	.target	sm_100

	.elftype	@"ET_EXEC"


//--------------------- .note.nv.tkinfo           --------------------------
	.section	.note.nv.tkinfo,"",@"SHT_NOTE"
	.sectionflags	@"SHF_NOTE_NV_TKINFO"
	.tkinfo
        /*0018*/ 	.word	0x00000002
        /*0030*/ 	.string	""
        /*0030*/ 	.string	"ptxas"
        /*0030*/ 	.string	"Cuda compilation tools, release 13.0, V13.0.88"
        /*0030*/ 	.string	"Build cuda_13.0.r13.0/compiler.36424714_0"
        /*0030*/ 	.string	"-arch sm_100 -m 64 "



//--------------------- .note.nv.cuinfo           --------------------------
	.section	.note.nv.cuinfo,"",@"SHT_NOTE"
	.sectionflags	@"SHF_NOTE_NV_CUINFO"
        /*0018*/ 	.short	0x0002
        /*001a*/ 	.short	0x0064
        /*001c*/ 	.short	0x0082
	.zero		2


//--------------------- .nv.info                  --------------------------
	.section	.nv.info,"",@"SHT_CUDA_INFO"
	.align	4


	//----- nvinfo : EIATTR_REGCOUNT
	.align		4
        /*0000*/ 	.byte	0x04, 0x2f
        /*0002*/ 	.short	(.L_1 - .L_0)
	.align		4
.L_0:
        /*0004*/ 	.word	index@(_Z7kernel1iiPdS_)
        /*0008*/ 	.word	0x00000018


	//----- nvinfo : EIATTR_FRAME_SIZE
	.align		4
.L_1:
        /*000c*/ 	.byte	0x04, 0x11
        /*000e*/ 	.short	(.L_3 - .L_2)
	.align		4
.L_2:
        /*0010*/ 	.word	index@($__internal_0_$__cuda_sm20_div_rn_f64_full)
        /*0014*/ 	.word	0x00000000


	//----- nvinfo : EIATTR_FRAME_SIZE
	.align		4
.L_3:
        /*0018*/ 	.byte	0x04, 0x11
        /*001a*/ 	.short	(.L_5 - .L_4)
	.align		4
.L_4:
        /*001c*/ 	.word	index@(_Z7kernel1iiPdS_)
        /*0020*/ 	.word	0x00000000


	//----- nvinfo : EIATTR_REGCOUNT
	.align		4
.L_5:
        /*0024*/ 	.byte	0x04, 0x2f
        /*0026*/ 	.short	(.L_7 - .L_6)
	.align		4
.L_6:
        /*0028*/ 	.word	index@(_Z7kernel2iiPdS_)
        /*002c*/ 	.word	0x0000000c


	//----- nvinfo : EIATTR_FRAME_SIZE
	.align		4
.L_7:
        /*0030*/ 	.byte	0x04, 0x11
        /*0032*/ 	.short	(.L_9 - .L_8)
	.align		4
.L_8:
        /*0034*/ 	.word	index@(_Z7kernel2iiPdS_)
        /*0038*/ 	.word	0x00000000


	//----- nvinfo : EIATTR_REGCOUNT
	.align		4
.L_9:
        /*003c*/ 	.byte	0x04, 0x2f
        /*003e*/ 	.short	(.L_11 - .L_10)
	.align		4
.L_10:
        /*0040*/ 	.word	index@(_Z7kernel3iiPdS_)
        /*0044*/ 	.word	0x0000001c


	//----- nvinfo : EIATTR_FRAME_SIZE
	.align		4
.L_11:
        /*0048*/ 	.byte	0x04, 0x11
        /*004a*/ 	.short	(.L_13 - .L_12)
	.align		4
.L_12:
        /*004c*/ 	.word	index@(_Z7kernel3iiPdS_)
        /*0050*/ 	.word	0x00000000


	//----- nvinfo : EIATTR_MIN_STACK_SIZE
	.align		4
.L_13:
        /*0054*/ 	.byte	0x04, 0x12
        /*0056*/ 	.short	(.L_15 - .L_14)
	.align		4
.L_14:
        /*0058*/ 	.word	index@(_Z7kernel3iiPdS_)
        /*005c*/ 	.word	0x00000000


	//----- nvinfo : EIATTR_MIN_STACK_SIZE
	.align		4
.L_15:
        /*0060*/ 	.byte	0x04, 0x12
        /*0062*/ 	.short	(.L_17 - .L_16)
	.align		4
.L_16:
        /*0064*/ 	.word	index@(_Z7kernel2iiPdS_)
        /*0068*/ 	.word	0x00000000


	//----- nvinfo : EIATTR_MIN_STACK_SIZE
	.align		4
.L_17:
        /*006c*/ 	.byte	0x04, 0x12
        /*006e*/ 	.short	(.L_19 - .L_18)
	.align		4
.L_18:
        /*0070*/ 	.word	index@(_Z7kernel1iiPdS_)
        /*0074*/ 	.word	0x00000000
.L_19:


//--------------------- .nv.compat                --------------------------
	.section	.nv.compat,"",@"SHT_CUDA_COMPAT_INFO"
	.align	4
        /*0000*/ 	.byte	0x02, 0x09, 0x00, 0x00, 0x02, 0x02, 0x01, 0x00, 0x02, 0x05, 0x05, 0x00, 0x03, 0x07, 0x01, 0x01
        /*0010*/ 	.byte	0x02, 0x03, 0x00, 0x00, 0x02, 0x06, 0x01, 0x00, 0x04, 0x0b, 0x08, 0x00, 0x01, 0x00, 0x00, 0x00
        /*0020*/ 	.byte	0x00, 0x00, 0x00, 0x00


//--------------------- .nv.info._Z7kernel3iiPdS_ --------------------------
	.section	.nv.info._Z7kernel3iiPdS_,"",@"SHT_CUDA_INFO"
	.sectionflags	@""
	.align	4


	//----- nvinfo : EIATTR_CUDA_API_VERSION
	.align		4
        /*0000*/ 	.byte	0x04, 0x37
        /*0002*/ 	.short	(.L_21 - .L_20)
.L_20:
        /*0004*/ 	.word	0x00000082


	//----- nvinfo : EIATTR_KPARAM_INFO
	.align		4
.L_21:
        /*0008*/ 	.byte	0x04, 0x17
        /*000a*/ 	.short	(.L_23 - .L_22)
.L_22:
        /*000c*/ 	.word	0x00000000
        /*0010*/ 	.short	0x0003
        /*0012*/ 	.short	0x0010
        /*0014*/ 	.byte	0x00, 0xf5, 0x21, 0x00


	//----- nvinfo : EIATTR_KPARAM_INFO
	.align		4
.L_23:
        /*0018*/ 	.byte	0x04, 0x17
        /*001a*/ 	.short	(.L_25 - .L_24)
.L_24:
        /*001c*/ 	.word	0x00000000
        /*0020*/ 	.short	0x0002
        /*0022*/ 	.short	0x0008
        /*0024*/ 	.byte	0x00, 0xf5, 0x21, 0x00


	//----- nvinfo : EIATTR_KPARAM_INFO
	.align		4
.L_25:
        /*0028*/ 	.byte	0x04, 0x17
        /*002a*/ 	.short	(.L_27 - .L_26)
.L_26:
        /*002c*/ 	.word	0x00000000
        /*0030*/ 	.short	0x0001
        /*0032*/ 	.short	0x0004
        /*0034*/ 	.byte	0x00, 0xf0, 0x11, 0x00


	//----- nvinfo : EIATTR_KPARAM_INFO
	.align		4
.L_27:
        /*0038*/ 	.byte	0x04, 0x17
        /*003a*/ 	.short	(.L_29 - .L_28)
.L_28:
        /*003c*/ 	.word	0x00000000
        /*0040*/ 	.short	0x0000
        /*0042*/ 	.short	0x0000
        /*0044*/ 	.byte	0x00, 0xf0, 0x11, 0x00


	//----- nvinfo : EIATTR_SPARSE_MMA_MASK
	.align		4
.L_29:
        /*0048*/ 	.byte	0x03, 0x50
        /*004a*/ 	.short	0x0000


	//----- nvinfo : EIATTR_MAXREG_COUNT
	.align		4
        /*004c*/ 	.byte	0x03, 0x1b
        /*004e*/ 	.short	0x00ff


	//----- nvinfo : EIATTR_MERCURY_ISA_VERSION
	.align		4
        /*0050*/ 	.byte	0x03, 0x5f
        /*0052*/ 	.short	0x0101


	//----- nvinfo : EIATTR_VRC_CTA_INIT_COUNT
	.align		4
        /*0054*/ 	.byte	0x02, 0x4a
	.zero		1
	.zero		1


	//----- nvinfo : EIATTR_EXIT_INSTR_OFFSETS
	.align		4
        /*0058*/ 	.byte	0x04, 0x1c
        /*005a*/ 	.short	(.L_31 - .L_30)


	//   ....[0]....
.L_30:
        /*005c*/ 	.word	0x00000060


	//   ....[1]....
        /*0060*/ 	.word	0x00000aa0


	//----- nvinfo : EIATTR_CRS_STACK_SIZE
	.align		4
.L_31:
        /*0064*/ 	.byte	0x04, 0x1e
        /*0066*/ 	.short	(.L_33 - .L_32)
.L_32:
        /*0068*/ 	.word	0x00000000


	//----- nvinfo : EIATTR_CBANK_PARAM_SIZE
	.align		4
.L_33:
        /*006c*/ 	.byte	0x03, 0x19
        /*006e*/ 	.short	0x0018


	//----- nvinfo : EIATTR_PARAM_CBANK
	.align		4
        /*0070*/ 	.byte	0x04, 0x0a
        /*0072*/ 	.short	(.L_35 - .L_34)
	.align		4
.L_34:
        /*0074*/ 	.word	index@(.nv.constant0._Z7kernel3iiPdS_)
        /*0078*/ 	.short	0x0380
        /*007a*/ 	.short	0x0018


	//----- nvinfo : EIATTR_SW_WAR
	.align		4
.L_35:
        /*007c*/ 	.byte	0x04, 0x36
        /*007e*/ 	.short	(.L_37 - .L_36)
.L_36:
        /*0080*/ 	.word	0x00000008
.L_37:


//--------------------- .nv.info._Z7kernel2iiPdS_ --------------------------
	.section	.nv.info._Z7kernel2iiPdS_,"",@"SHT_CUDA_INFO"
	.sectionflags	@""
	.align	4


	//----- nvinfo : EIATTR_CUDA_API_VERSION
	.align		4
        /*0000*/ 	.byte	0x04, 0x37
        /*0002*/ 	.short	(.L_39 - .L_38)
.L_38:
        /*0004*/ 	.word	0x00000082


	//----- nvinfo : EIATTR_KPARAM_INFO
	.align		4
.L_39:
        /*0008*/ 	.byte	0x04, 0x17
        /*000a*/ 	.short	(.L_41 - .L_40)
.L_40:
        /*000c*/ 	.word	0x00000000
        /*0010*/ 	.short	0x0003
        /*0012*/ 	.short	0x0010
        /*0014*/ 	.byte	0x00, 0xf5, 0x21, 0x00


	//----- nvinfo : EIATTR_KPARAM_INFO
	.align		4
.L_41:
        /*0018*/ 	.byte	0x04, 0x17
        /*001a*/ 	.short	(.L_43 - .L_42)
.L_42:
        /*001c*/ 	.word	0x00000000
        /*0020*/ 	.short	0x0002
        /*0022*/ 	.short	0x0008
        /*0024*/ 	.byte	0x00, 0xf5, 0x21, 0x00


	//----- nvinfo : EIATTR_KPARAM_INFO
	.align		4
.L_43:
        /*0028*/ 	.byte	0x04, 0x17
        /*002a*/ 	.short	(.L_45 - .L_44)
.L_44:
        /*002c*/ 	.word	0x00000000
        /*0030*/ 	.short	0x0001
        /*0032*/ 	.short	0x0004
        /*0034*/ 	.byte	0x00, 0xf0, 0x11, 0x00


	//----- nvinfo : EIATTR_KPARAM_INFO
	.align		4
.L_45:
        /*0038*/ 	.byte	0x04, 0x17
        /*003a*/ 	.short	(.L_47 - .L_46)
.L_46:
        /*003c*/ 	.word	0x00000000
        /*0040*/ 	.short	0x0000
        /*0042*/ 	.short	0x0000
        /*0044*/ 	.byte	0x00, 0xf0, 0x11, 0x00


	//----- nvinfo : EIATTR_SPARSE_MMA_MASK
	.align		4
.L_47:
        /*0048*/ 	.byte	0x03, 0x50
        /*004a*/ 	.short	0x0000


	//----- nvinfo : EIATTR_MAXREG_COUNT
	.align		4
        /*004c*/ 	.byte	0x03, 0x1b
        /*004e*/ 	.short	0x00ff


	//----- nvinfo : EIATTR_MERCURY_ISA_VERSION
	.align		4
        /*0050*/ 	.byte	0x03, 0x5f
        /*0052*/ 	.short	0x0101


	//----- nvinfo : EIATTR_VRC_CTA_INIT_COUNT
	.align		4
        /*0054*/ 	.byte	0x02, 0x4a
	.zero		1
	.zero		1


	//----- nvinfo : EIATTR_EXIT_INSTR_OFFSETS
	.align		4
        /*0058*/ 	.byte	0x04, 0x1c
        /*005a*/ 	.short	(.L_49 - .L_48)


	//   ....[0]....
.L_48:
        /*005c*/ 	.word	0x000000b0


	//   ....[1]....
        /*0060*/ 	.word	0x00000160


	//----- nvinfo : EIATTR_CBANK_PARAM_SIZE
	.align		4
.L_49:
        /*0064*/ 	.byte	0x03, 0x19
        /*0066*/ 	.short	0x0018


	//----- nvinfo : EIATTR_PARAM_CBANK
	.align		4
        /*0068*/ 	.byte	0x04, 0x0a
        /*006a*/ 	.short	(.L_51 - .L_50)
	.align		4
.L_50:
        /*006c*/ 	.word	index@(.nv.constant0._Z7kernel2iiPdS_)
        /*0070*/ 	.short	0x0380
        /*0072*/ 	.short	0x0018


	//----- nvinfo : EIATTR_SW_WAR
	.align		4
.L_51:
        /*0074*/ 	.byte	0x04, 0x36
        /*0076*/ 	.short	(.L_53 - .L_52)
.L_52:
        /*0078*/ 	.word	0x00000008
.L_53:


//--------------------- .nv.info._Z7kernel1iiPdS_ --------------------------
	.section	.nv.info._Z7kernel1iiPdS_,"",@"SHT_CUDA_INFO"
	.sectionflags	@""
	.align	4


	//----- nvinfo : EIATTR_CUDA_API_VERSION
	.align		4
        /*0000*/ 	.byte	0x04, 0x37
        /*0002*/ 	.short	(.L_55 - .L_54)
.L_54:
        /*0004*/ 	.word	0x00000082


	//----- nvinfo : EIATTR_KPARAM_INFO
	.align		4
.L_55:
        /*0008*/ 	.byte	0x04, 0x17
        /*000a*/ 	.short	(.L_57 - .L_56)
.L_56:
        /*000c*/ 	.word	0x00000000
        /*0010*/ 	.short	0x0003
        /*0012*/ 	.short	0x0010
        /*0014*/ 	.byte	0x00, 0xf5, 0x21, 0x00


	//----- nvinfo : EIATTR_KPARAM_INFO
	.align		4
.L_57:
        /*0018*/ 	.byte	0x04, 0x17
        /*001a*/ 	.short	(.L_59 - .L_58)
.L_58:
        /*001c*/ 	.word	0x00000000
        /*0020*/ 	.short	0x0002
        /*0022*/ 	.short	0x0008
        /*0024*/ 	.byte	0x00, 0xf5, 0x21, 0x00


	//----- nvinfo : EIATTR_KPARAM_INFO
	.align		4
.L_59:
        /*0028*/ 	.byte	0x04, 0x17
        /*002a*/ 	.short	(.L_61 - .L_60)
.L_60:
        /*002c*/ 	.word	0x00000000
        /*0030*/ 	.short	0x0001
        /*0032*/ 	.short	0x0004
        /*0034*/ 	.byte	0x00, 0xf0, 0x11, 0x00


	//----- nvinfo : EIATTR_KPARAM_INFO
	.align		4
.L_61:
        /*0038*/ 	.byte	0x04, 0x17
        /*003a*/ 	.short	(.L_63 - .L_62)
.L_62:
        /*003c*/ 	.word	0x00000000
        /*0040*/ 	.short	0x0000
        /*0042*/ 	.short	0x0000
        /*0044*/ 	.byte	0x00, 0xf0, 0x11, 0x00


	//----- nvinfo : EIATTR_SPARSE_MMA_MASK
	.align		4
.L_63:
        /*0048*/ 	.byte	0x03, 0x50
        /*004a*/ 	.short	0x0000


	//----- nvinfo : EIATTR_MAXREG_COUNT
	.align		4
        /*004c*/ 	.byte	0x03, 0x1b
        /*004e*/ 	.short	0x00ff


	//----- nvinfo : EIATTR_MERCURY_ISA_VERSION
	.align		4
        /*0050*/ 	.byte	0x03, 0x5f
        /*0052*/ 	.short	0x0101


	//----- nvinfo : EIATTR_VRC_CTA_INIT_COUNT
	.align		4
        /*0054*/ 	.byte	0x02, 0x4a
	.zero		1
	.zero		1


	//----- nvinfo : EIATTR_EXIT_INSTR_OFFSETS
	.align		4
        /*0058*/ 	.byte	0x04, 0x1c
        /*005a*/ 	.short	(.L_65 - .L_64)


	//   ....[0]....
.L_64:
        /*005c*/ 	.word	0x00000060


	//   ....[1]....
        /*0060*/ 	.word	0x00000790


	//----- nvinfo : EIATTR_CRS_STACK_SIZE
	.align		4
.L_65:
        /*0064*/ 	.byte	0x04, 0x1e
        /*0066*/ 	.short	(.L_67 - .L_66)
.L_66:
        /*0068*/ 	.word	0x00000000


	//----- nvinfo : EIATTR_CBANK_PARAM_SIZE
	.align		4
.L_67:
        /*006c*/ 	.byte	0x03, 0x19
        /*006e*/ 	.short	0x0018


	//----- nvinfo : EIATTR_PARAM_CBANK
	.align		4
        /*0070*/ 	.byte	0x04, 0x0a
        /*0072*/ 	.short	(.L_69 - .L_68)
	.align		4
.L_68:
        /*0074*/ 	.word	index@(.nv.constant0._Z7kernel1iiPdS_)
        /*0078*/ 	.short	0x0380
        /*007a*/ 	.short	0x0018


	//----- nvinfo : EIATTR_SW_WAR
	.align		4
.L_69:
        /*007c*/ 	.byte	0x04, 0x36
        /*007e*/ 	.short	(.L_71 - .L_70)
.L_70:
        /*0080*/ 	.word	0x00000008
.L_71:


//--------------------- .nv.callgraph             --------------------------
	.section	.nv.callgraph,"",@"SHT_CUDA_CALLGRAPH"
	.align	4
	.sectionentsize	8
	.align		4
        /*0000*/ 	.word	0x00000000
	.align		4
        /*0004*/ 	.word	0xffffffff
	.align		4
        /*0008*/ 	.word	0x00000000
	.align		4
        /*000c*/ 	.word	0xfffffffe
	.align		4
        /*0010*/ 	.word	0x00000000
	.align		4
        /*0014*/ 	.word	0xfffffffd
	.align		4
        /*0018*/ 	.word	0x00000000
	.align		4
        /*001c*/ 	.word	0xfffffffc


//--------------------- .text._Z7kernel3iiPdS_    --------------------------
	.section	.text._Z7kernel3iiPdS_,"ax",@progbits
	.align	128
        .global         _Z7kernel3iiPdS_
        .type           _Z7kernel3iiPdS_,@function
        .size           _Z7kernel3iiPdS_,(.L_x_13 - _Z7kernel3iiPdS_)
        .other          _Z7kernel3iiPdS_,@"STO_CUDA_ENTRY STV_DEFAULT"
_Z7kernel3iiPdS_:
.text._Z7kernel3iiPdS_:
[----:B------:R-:W-:Y:S01]  /*0000*/  LDC R1, c[0x0][0x37c] ;  /* 0x0000df00ff017b82 */ /* 0x000fe20000000800 */
[----:B------:R-:W0:Y:S07]  /*0010*/  S2R R3, SR_TID.X ;  /* 0x0000000000037919 */ /* 0x000e2e0000002100 */
[----:B------:R-:W0:Y:S08]  /*0020*/  S2UR UR4, SR_CTAID.X ;  /* 0x00000000000479c3 */ /* 0x000e300000002500 */
[----:B------:R-:W0:Y:S02]  /*0030*/  LDC R0, c[0x0][0x360] ;  /* 0x0000d800ff007b82 */ /* 0x000e240000000800 */
[----:B0-----:R-:W-:-:S05]  /*0040*/  IMAD R0, R0, UR4, R3 ;  /* 0x0000000400007c24 */ /* 0x001fca000f8e0203 */
[----:B------:R-:W-:-:S13]  /*0050*/  ISETP.GT.U32.AND P0, PT, R0, 0x3ff, PT ;  /* 0x000003ff0000780c */ /* 0x000fda0003f04070 */
[----:B------:R-:W-:Y:S05]  /*0060*/  @P0 EXIT ;  /* 0x000000000000094d */ /* 0x000fea0003800000 */
[----:B------:R-:W0:Y:S01]  /*0070*/  LDCU.64 UR4, c[0x0][0x390] ;  /* 0x00007200ff0477ac */ /* 0x000e220008000a00 */
[----:B------:R-:W-:Y:S01]  /*0080*/  MOV R9, R0 ;  /* 0x0000000000097202 */ /* 0x000fe20000000f00 */
[----:B------:R-:W1:Y:S01]  /*0090*/  LDCU.64 UR6, c[0x0][0x358] ;  /* 0x00006b00ff0677ac */ /* 0x000e620008000a00 */
[----:B0-----:R-:W-:-:S04]  /*00a0*/  UIADD3 UR4, UP0, UPT, UR4, 0x8000, URZ ;  /* 0x0000800004047890 */ /* 0x001fc8000ff1e0ff */
[----:B-1----:R-:W-:-:S12]  /*00b0*/  UIADD3.X UR5, UPT, UPT, URZ, UR5, URZ, UP0, !UPT ;  /* 0x00000005ff057290 */ /* 0x002fd800087fe4ff */
.L_x_1:
[----:B0-----:R-:W0:Y:S01]  /*00c0*/  LDC.64 R2, c[0x0][0x388] ;  /* 0x0000e200ff027b82 */ /* 0x001e220000000a00 */
[----:B------:R-:W-:Y:S01]  /*00d0*/  IMAD R5, R0, 0x400, R9 ;  /* 0x0000040000057824 */ /* 0x000fe200078e0209 */
[----:B------:R-:W-:Y:S01]  /*00e0*/  MOV R6, UR4 ;  /* 0x0000000400067c02 */ /* 0x000fe20008000f00 */
[----:B------:R-:W-:Y:S02]  /*00f0*/  IMAD.U32 R7, RZ, RZ, UR5 ;  /* 0x00000005ff077e24 */ /* 0x000fe4000f8e00ff */
[----:B------:R-:W-:Y:S02]  /*0100*/  HFMA2 R10, -RZ, RZ, 0, 0 ;  /* 0x00000000ff0a7431 */ /* 0x000fe400000001ff */
[----:B------:R-:W-:Y:S01]  /*0110*/  IMAD.MOV.U32 R8, RZ, RZ, R0 ;  /* 0x000000ffff087224 */ /* 0x000fe200078e0000 */
[----:B------:R-:W-:Y:S01]  /*0120*/  CS2R R16, SRZ ;  /* 0x0000000000107805 */ /* 0x000fe2000001ff00 */
[----:B------:R-:W-:-:S04]  /*0130*/  IMAD.WIDE.U32 R6, R9, 0x8, R6 ;  /* 0x0000000809067825 */ /* 0x000fc800078e0006 */
[----:B0-----:R-:W-:-:S05]  /*0140*/  IMAD.WIDE.U32 R4, R5, 0x8, R2 ;  /* 0x0000000805047825 */ /* 0x001fca00078e0002 */
[----:B------:R0:W-:Y:S02]  /*0150*/  STG.E.64 desc[UR6][R4.64], RZ ;  /* 0x000000ff04007986 */ /* 0x0001e4000c101b06 */
.L_x_0:
[----:B------:R-:W1:Y:S01]  /*0160*/  LDC.64 R12, c[0x0][0x390] ;  /* 0x0000e400ff0c7b82 */ /* 0x000e620000000a00 */
[----:B------:R-:W2:Y:S01]  /*0170*/  LDG.E.64 R20, desc[UR6][R6.64+-0x8000] ;  /* 0xff80000606147981 */ /* 0x000ea2000c1e1b00 */
[----:B-1--4-:R-:W-:-:S05]  /*0180*/  IMAD.WIDE.U32 R14, R8, 0x8, R12 ;  /* 0x00000008080e7825 */ /* 0x012fca00078e000c */
[----:B------:R-:W2:Y:S02]  /*0190*/  LDG.E.64 R18, desc[UR6][R14.64] ;  /* 0x000000060e127981 */ /* 0x000ea4000c1e1b00 */
[----:B--2---:R-:W-:-:S07]  /*01a0*/  DFMA R18, R18, R20, R16 ;  /* 0x000000141212722b */ /* 0x004fce0000000010 */
[----:B------:R1:W-:Y:S04]  /*01b0*/  STG.E.64 desc[UR6][R4.64], R18 ;  /* 0x0000001204007986 */ /* 0x0003e8000c101b06 */
[----:B------:R-:W2:Y:S04]  /*01c0*/  LDG.E.64 R16, desc[UR6][R14.64+0x2000] ;  /* 0x002000060e107981 */ /* 0x000ea8000c1e1b00 */
[----:B------:R-:W2:Y:S02]  /*01d0*/  LDG.E.64 R20, desc[UR6][R6.64+-0x6000] ;  /* 0xffa0000606147981 */ /* 0x000ea4000c1e1b00 */
[----:B--2---:R-:W-:-:S07]  /*01e0*/  DFMA R16, R16, R20, R18 ;  /* 0x000000141010722b */ /* 0x004fce0000000012 */
[----:B------:R2:W-:Y:S04]  /*01f0*/  STG.E.64 desc[UR6][R4.64], R16 ;  /* 0x0000001004007986 */ /* 0x0005e8000c101b06 */
[----:B------:R-:W3:Y:S04]  /*0200*/  LDG.E.64 R20, desc[UR6][R14.64+0x4000] ;  /* 0x004000060e147981 */ /* 0x000ee8000c1e1b00 */
[----:B------:R-:W3:Y:S02]  /*0210*/  LDG.E.64 R22, desc[UR6][R6.64+-0x4000] ;  /* 0xffc0000606167981 */ /* 0x000ee4000c1e1b00 */
[----:B---3--:R-:W-:-:S07]  /*0220*/  DFMA R20, R20, R22, R16 ;  /* 0x000000161414722b */ /* 0x008fce0000000010 */
[----:B------:R3:W-:Y:S04]  /*0230*/  STG.E.64 desc[UR6][R4.64], R20 ;  /* 0x0000001404007986 */ /* 0x0007e8000c101b06 */
[----:B------:R-:W4:Y:S04]  /*0240*/  LDG.E.64 R22, desc[UR6][R14.64+0x6000] ;  /* 0x006000060e167981 */ /* 0x000f28000c1e1b00 */
[----:B------:R-:W4:Y:S02]  /*0250*/  LDG.E.64 R24, desc[UR6][R6.64+-0x2000] ;  /* 0xffe0000606187981 */ /* 0x000f24000c1e1b00 */
[----:B----4-:R-:W-:-:S07]  /*0260*/  DFMA R22, R22, R24, R20 ;  /* 0x000000181616722b */ /* 0x010fce0000000014 */
[----:B------:R4:W-:Y:S04]  /*0270*/  STG.E.64 desc[UR6][R4.64], R22 ;  /* 0x0000001604007986 */ /* 0x0009e8000c101b06 */
[----:B-1----:R-:W5:Y:S04]  /*0280*/  LDG.E.64 R18, desc[UR6][R14.64+0x8000] ;  /* 0x008000060e127981 */ /* 0x002f68000c1e1b00 */
[----:B------:R-:W5:Y:S02]  /*0290*/  LDG.E.64 R24, desc[UR6][R6.64] ;  /* 0x0000000606187981 */ /* 0x000f64000c1e1b00 */
[----:B-----5:R-:W-:-:S07]  /*02a0*/  DFMA R18, R18, R24, R22 ;  /* 0x000000181212722b */ /* 0x020fce0000000016 */
[----:B------:R-:W-:Y:S04]  /*02b0*/  STG.E.64 desc[UR6][R4.64], R18 ;  /* 0x0000001204007986 */ /* 0x000fe8000c101b06 */
[----:B--2---:R-:W2:Y:S04]  /*02c0*/  LDG.E.64 R16, desc[UR6][R14.64+0xa000] ;  /* 0x00a000060e107981 */ /* 0x004ea8000c1e1b00 */
[----:B------:R-:W2:Y:S02]  /*02d0*/  LDG.E.64 R24, desc[UR6][R6.64+0x2000] ;  /* 0x0020000606187981 */ /* 0x000ea4000c1e1b00 */
[----:B--2---:R-:W-:-:S07]  /*02e0*/  DFMA R24, R16, R24, R18 ;  /* 0x000000181018722b */ /* 0x004fce0000000012 */
[----:B------:R1:W-:Y:S04]  /*02f0*/  STG.E.64 desc[UR6][R4.64], R24 ;  /* 0x0000001804007986 */ /* 0x0003e8000c101b06 */
[----:B------:R-:W2:Y:S04]  /*0300*/  LDG.E.64 R16, desc[UR6][R14.64+0xc000] ;  /* 0x00c000060e107981 */ /* 0x000ea8000c1e1b00 */
[----:B---3--:R-:W2:Y:S02]  /*0310*/  LDG.E.64 R20, desc[UR6][R6.64+0x4000] ;  /* 0x0040000606147981 */ /* 0x008ea4000c1e1b00 */
[----:B--2---:R-:W-:-:S07]  /*0320*/  DFMA R20, R16, R20, R24 ;  /* 0x000000141014722b */ /* 0x004fce0000000018 */
[----:B------:R2:W-:Y:S04]  /*0330*/  STG.E.64 desc[UR6][R4.64], R20 ;  /* 0x0000001404007986 */ /* 0x0005e8000c101b06 */
[----:B------:R-:W3:Y:S04]  /*0340*/  LDG.E.64 R16, desc[UR6][R14.64+0xe000] ;  /* 0x00e000060e107981 */ /* 0x000ee8000c1e1b00 */
[----:B----4-:R-:W3:Y:S01]  /*0350*/  LDG.E.64 R22, desc[UR6][R6.64+0x6000] ;  /* 0x0060000606167981 */ /* 0x010ee2000c1e1b00 */
[----:B------:R-:W-:Y:S01]  /*0360*/  IADD3 R11, PT, PT, R8, 0x2000, RZ ;  /* 0x00002000080b7810 */ /* 0x000fe20007ffe0ff */
[----:B---3--:R-:W-:-:S04]  /*0370*/  DFMA R22, R16, R22, R20 ;  /* 0x000000161016722b */ /* 0x008fc80000000014 */
[----:B------:R-:W-:-:S03]  /*0380*/  IMAD.WIDE.U32 R16, R11, 0x8, R12 ;  /* 0x000000080b107825 */ /* 0x000fc600078e000c */
[----:B------:R3:W-:Y:S04]  /*0390*/  STG.E.64 desc[UR6][R4.64], R22 ;  /* 0x0000001604007986 */ /* 0x0007e8000c101b06 */
[----:B-1----:R-:W4:Y:S04]  /*03a0*/  LDG.E.64 R24, desc[UR6][R6.64+0x8000] ;  /* 0x0080000606187981 */ /* 0x002f28000c1e1b00 */
[----:B------:R-:W4:Y:S02]  /*03b0*/  LDG.E.64 R18, desc[UR6][R16.64] ;  /* 0x0000000610127981 */ /* 0x000f24000c1e1b00 */
[----:B----4-:R-:W-:-:S07]  /*03c0*/  DFMA R18, R18, R24, R22 ;  /* 0x000000181212722b */ /* 0x010fce0000000016 */
[----:B------:R1:W-:Y:S04]  /*03d0*/  STG.E.64 desc[UR6][R4.64], R18 ;  /* 0x0000001204007986 */ /* 0x0003e8000c101b06 */
[----:B--2---:R-:W2:Y:S04]  /*03e0*/  LDG.E.64 R20, desc[UR6][R16.64+0x2000] ;  /* 0x0020000610147981 */ /* 0x004ea8000c1e1b00 */
[----:B------:R-:W2:Y:S02]  /*03f0*/  LDG.E.64 R14, desc[UR6][R6.64+0xa000] ;  /* 0x00a00006060e7981 */ /* 0x000ea4000c1e1b00 */
[----:B--2---:R-:W-:-:S07]  /*0400*/  DFMA R14, R20, R14, R18 ;  /* 0x0000000e140e722b */ /* 0x004fce0000000012 */
[----:B------:R2:W-:Y:S04]  /*0410*/  STG.E.64 desc[UR6][R4.64], R14 ;  /* 0x0000000e04007986 */ /* 0x0005e8000c101b06 */
[----:B------:R-:W4:Y:S04]  /*0420*/  LDG.E.64 R20, desc[UR6][R16.64+0x4000] ;  /* 0x0040000610147981 */ /* 0x000f28000c1e1b00 */
[----:B------:R-:W4:Y:S02]  /*0430*/  LDG.E.64 R24, desc[UR6][R6.64+0xc000] ;  /* 0x00c0000606187981 */ /* 0x000f24000c1e1b00 */
[----:B----4-:R-:W-:-:S07]  /*0440*/  DFMA R20, R20, R24, R14 ;  /* 0x000000181414722b */ /* 0x010fce000000000e */
[----:B------:R4:W-:Y:S04]  /*0450*/  STG.E.64 desc[UR6][R4.64], R20 ;  /* 0x0000001404007986 */ /* 0x0009e8000c101b06 */
[----:B---3--:R-:W3:Y:S04]  /*0460*/  LDG.E.64 R22, desc[UR6][R16.64+0x6000] ;  /* 0x0060000610167981 */ /* 0x008ee8000c1e1b00 */
[----:B------:R-:W3:Y:S02]  /*0470*/  LDG.E.64 R24, desc[UR6][R6.64+0xe000] ;  /* 0x00e0000606187981 */ /* 0x000ee4000c1e1b00 */
[----:B---3--:R-:W-:-:S07]  /*0480*/  DFMA R22, R22, R24, R20 ;  /* 0x000000181616722b */ /* 0x008fce0000000014 */
        /* <DEDUP_REMOVED lines=10> */
[----:B----4-:R-:W2:Y:S02]  /*0530*/  LDG.E.64 R20, desc[UR6][R6.64+0x14000] ;  /* 0x0140000606147981 */ /* 0x010ea4000c1e1b00 */
[----:B--2---:R-:W-:-:S07]  /*0540*/  DFMA R20, R14, R20, R24 ;  /* 0x000000140e14722b */ /* 0x004fce0000000018 */
[----:B------:R2:W-:Y:S04]  /*0550*/  STG.E.64 desc[UR6][R4.64], R20 ;  /* 0x0000001404007986 */ /* 0x0005e8000c101b06 */
[----:B------:R-:W4:Y:S04]  /*0560*/  LDG.E.64 R14, desc[UR6][R16.64+0xe000] ;  /* 0x00e00006100e7981 */ /* 0x000f28000c1e1b00 */
[----:B---3--:R-:W4:Y:S01]  /*0570*/  LDG.E.64 R22, desc[UR6][R6.64+0x16000] ;  /* 0x0160000606167981 */ /* 0x008f22000c1e1b00 */
[----:B------:R-:W-:Y:S01]  /*0580*/  IADD3 R11, PT, PT, R8, 0x4000, RZ ;  /* 0x00004000080b7810 */ /* 0x000fe20007ffe0ff */
[----:B----4-:R-:W-:-:S04]  /*0590*/  DFMA R22, R14, R22, R20 ;  /* 0x000000160e16722b */ /* 0x010fc80000000014 */
        /* <DEDUP_REMOVED lines=26> */
[----:B----4-:R-:W2:Y:S04]  /*0740*/  LDG.E.64 R20, desc[UR6][R14.64+0xc000] ;  /* 0x00c000060e147981 */ /* 0x010ea8000c1e1b00 */
[----:B------:R-:W2:Y:S02]  /*0750*/  LDG.E.64 R24, desc[UR6][R6.64+0x24000] ;  /* 0x0240000606187981 */ /* 0x000ea4000c1e1b00 */
[----:B--2---:R-:W-:-:S07]  /*0760*/  DFMA R20, R20, R24, R16 ;  /* 0x000000181414722b */ /* 0x004fce0000000010 */
[----:B------:R2:W-:Y:S04]  /*0770*/  STG.E.64 desc[UR6][R4.64], R20 ;  /* 0x0000001404007986 */ /* 0x0005e8000c101b06 */
[----:B---3--:R-:W3:Y:S04]  /*0780*/  LDG.E.64 R22, desc[UR6][R14.64+0xe000] ;  /* 0x00e000060e167981 */ /* 0x008ee8000c1e1b00 */
[----:B------:R-:W3:Y:S01]  /*0790*/  LDG.E.64 R24, desc[UR6][R6.64+0x26000] ;  /* 0x0260000606187981 */ /* 0x000ee2000c1e1b00 */
[----:B------:R-:W-:-:S04]  /*07a0*/  VIADD R11, R8, 0x6000 ;  /* 0x00006000080b7836 */ /* 0x000fc80000000000 */
[----:B------:R-:W-:Y:S01]  /*07b0*/  IMAD.WIDE.U32 R12, R11, 0x8, R12 ;  /* 0x000000080b0c7825 */ /* 0x000fe200078e000c */
[----:B---3--:R-:W-:-:S07]  /*07c0*/  DFMA R22, R22, R24, R20 ;  /* 0x000000181616722b */ /* 0x008fce0000000014 */
[----:B------:R3:W-:Y:S04]  /*07d0*/  STG.E.64 desc[UR6][R4.64], R22 ;  /* 0x0000001604007986 */ /* 0x0007e8000c101b06 */
[----:B-1----:R-:W4:Y:S04]  /*07e0*/  LDG.E.64 R16, desc[UR6][R12.64] ;  /* 0x000000060c107981 */ /* 0x002f28000c1e1b00 */
[----:B------:R-:W4:Y:S02]  /*07f0*/  LDG.E.64 R18, desc[UR6][R6.64+0x28000] ;  /* 0x0280000606127981 */ /* 0x000f24000c1e1b00 */
[----:B----4-:R-:W-:-:S07]  /*0800*/  DFMA R16, R16, R18, R22 ;  /* 0x000000121010722b */ /* 0x010fce0000000016 */
[----:B------:R1:W-:Y:S04]  /*0810*/  STG.E.64 desc[UR6][R4.64], R16 ;  /* 0x0000001004007986 */ /* 0x0003e8000c101b06 */
[----:B------:R-:W4:Y:S04]  /*0820*/  LDG.E.64 R18, desc[UR6][R12.64+0x2000] ;  /* 0x002000060c127981 */ /* 0x000f28000c1e1b00 */
[----:B------:R-:W4:Y:S02]  /*0830*/  LDG.E.64 R14, desc[UR6][R6.64+0x2a000] ;  /* 0x02a00006060e7981 */ /* 0x000f24000c1e1b00 */
[----:B----4-:R-:W-:-:S07]  /*0840*/  DFMA R14, R18, R14, R16 ;  /* 0x0000000e120e722b */ /* 0x010fce0000000010 */
[----:B------:R4:W-:Y:S04]  /*0850*/  STG.E.64 desc[UR6][R4.64], R14 ;  /* 0x0000000e04007986 */ /* 0x0009e8000c101b06 */
[----:B------:R-:W5:Y:S04]  /*0860*/  LDG.E.64 R18, desc[UR6][R12.64+0x4000] ;  /* 0x004000060c127981 */ /* 0x000f68000c1e1b00 */
[----:B--2---:R-:W5:Y:S02]  /*0870*/  LDG.E.64 R20, desc[UR6][R6.64+0x2c000] ;  /* 0x02c0000606147981 */ /* 0x004f64000c1e1b00 */
[----:B-----5:R-:W-:-:S07]  /*0880*/  DFMA R18, R18, R20, R14 ;  /* 0x000000141212722b */ /* 0x020fce000000000e */
[----:B------:R2:W-:Y:S04]  /*0890*/  STG.E.64 desc[UR6][R4.64], R18 ;  /* 0x0000001204007986 */ /* 0x0005e8000c101b06 */
[----:B------:R-:W5:Y:S04]  /*08a0*/  LDG.E.64 R20, desc[UR6][R12.64+0x6000] ;  /* 0x006000060c147981 */ /* 0x000f68000c1e1b00 */
[----:B---3--:R-:W5:Y:S02]  /*08b0*/  LDG.E.64 R22, desc[UR6][R6.64+0x2e000] ;  /* 0x02e0000606167981 */ /* 0x008f64000c1e1b00 */
[----:B-----5:R-:W-:-:S07]  /*08c0*/  DFMA R20, R20, R22, R18 ;  /* 0x000000161414722b */ /* 0x020fce0000000012 */
[----:B------:R3:W-:Y:S04]  /*08d0*/  STG.E.64 desc[UR6][R4.64], R20 ;  /* 0x0000001404007986 */ /* 0x0007e8000c101b06 */
[----:B-1----:R-:W5:Y:S04]  /*08e0*/  LDG.E.64 R16, desc[UR6][R12.64+0x8000] ;  /* 0x008000060c107981 */ /* 0x002f68000c1e1b00 */
[----:B------:R-:W5:Y:S02]  /*08f0*/  LDG.E.64 R22, desc[UR6][R6.64+0x30000] ;  /* 0x0300000606167981 */ /* 0x000f64000c1e1b00 */
[----:B-----5:R-:W-:-:S07]  /*0900*/  DFMA R16, R16, R22, R20 ;  /* 0x000000161010722b */ /* 0x020fce0000000014 */
[----:B------:R1:W-:Y:S04]  /*0910*/  STG.E.64 desc[UR6][R4.64], R16 ;  /* 0x0000001004007986 */ /* 0x0003e8000c101b06 */
[----:B----4-:R-:W4:Y:S04]  /*0920*/  LDG.E.64 R14, desc[UR6][R12.64+0xa000] ;  /* 0x00a000060c0e7981 */ /* 0x010f28000c1e1b00 */
[----:B------:R-:W4:Y:S02]  /*0930*/  LDG.E.64 R22, desc[UR6][R6.64+0x32000] ;  /* 0x0320000606167981 */ /* 0x000f24000c1e1b00 */
[----:B----4-:R-:W-:-:S07]  /*0940*/  DFMA R14, R14, R22, R16 ;  /* 0x000000160e0e722b */ /* 0x010fce0000000010 */
[----:B------:R4:W-:Y:S04]  /*0950*/  STG.E.64 desc[UR6][R4.64], R14 ;  /* 0x0000000e04007986 */ /* 0x0009e8000c101b06 */
[----:B--2---:R-:W2:Y:S04]  /*0960*/  LDG.E.64 R18, desc[UR6][R12.64+0xc000] ;  /* 0x00c000060c127981 */ /* 0x004ea8000c1e1b00 */
[----:B------:R-:W2:Y:S02]  /*0970*/  LDG.E.64 R22, desc[UR6][R6.64+0x34000] ;  /* 0x0340000606167981 */ /* 0x000ea4000c1e1b00 */
[----:B--2---:R-:W-:-:S07]  /*0980*/  DFMA R18, R18, R22, R14 ;  /* 0x000000161212722b */ /* 0x004fce000000000e */
[----:B------:R4:W-:Y:S04]  /*0990*/  STG.E.64 desc[UR6][R4.64], R18 ;  /* 0x0000001204007986 */ /* 0x0009e8000c101b06 */
[----:B---3--:R-:W1:Y:S04]  /*09a0*/  LDG.E.64 R20, desc[UR6][R12.64+0xe000] ;  /* 0x00e000060c147981 */ /* 0x008e68000c1e1b00 */
[----:B------:R2:W1:Y:S01]  /*09b0*/  LDG.E.64 R22, desc[UR6][R6.64+0x36000] ;  /* 0x0360000606167981 */ /* 0x000462000c1e1b00 */
[----:B------:R-:W-:-:S04]  /*09c0*/  IADD3 R10, PT, PT, R10, 0x20, RZ ;  /* 0x000000200a0a7810 */ /* 0x000fc80007ffe0ff */
[----:B------:R-:W-:Y:S01]  /*09d0*/  ISETP.NE.AND P0, PT, R10, 0x400, PT ;  /* 0x000004000a00780c */ /* 0x000fe20003f05270 */
[----:B------:R-:W-:Y:S01]  /*09e0*/  VIADD R8, R8, 0x8000 ;  /* 0x0000800008087836 */ /* 0x000fe20000000000 */
[----:B--2---:R-:W-:-:S04]  /*09f0*/  IADD3 R6, P1, PT, R6, 0x40000, RZ ;  /* 0x0004000006067810 */ /* 0x004fc80007f3e0ff */
[----:B------:R-:W-:Y:S01]  /*0a00*/  IADD3.X R7, PT, PT, RZ, R7, RZ, P1, !PT ;  /* 0x00000007ff077210 */ /* 0x000fe20000ffe4ff */
[----:B-1----:R-:W-:-:S07]  /*0a10*/  DFMA R16, R20, R22, R18 ;  /* 0x000000161410722b */ /* 0x002fce0000000012 */
[----:B------:R4:W-:Y:S01]  /*0a20*/  STG.E.64 desc[UR6][R4.64], R16 ;  /* 0x0000001004007986 */ /* 0x0009e2000c101b06 */
[----:B------:R-:W-:Y:S05]  /*0a30*/  @P0 BRA `(.L_x_0) ;  /* 0xfffffff400c80947 */ /* 0x000fea000383ffff */
[C---:B0---4-:R-:W-:Y:S02]  /*0a40*/  LEA R5, R9.reuse, R0, 0xa ;  /* 0x0000000009057211 */ /* 0x051fe400078e50ff */
[----:B------:R-:W-:-:S03]  /*0a50*/  IADD3 R9, PT, PT, R9, 0x1, RZ ;  /* 0x0000000109097810 */ /* 0x000fc60007ffe0ff */
[----:B------:R-:W-:Y:S01]  /*0a60*/  IMAD.WIDE.U32 R2, R5, 0x8, R2 ;  /* 0x0000000805027825 */ /* 0x000fe200078e0002 */
[----:B------:R-:W-:-:S04]  /*0a70*/  ISETP.NE.AND P0, PT, R9, 0x400, PT ;  /* 0x000004000900780c */ /* 0x000fc80003f05270 */
[----:B------:R0:W-:Y:S09]  /*0a80*/  STG.E.64 desc[UR6][R2.64], R16 ;  /* 0x0000001002007986 */ /* 0x0001f2000c101b06 */
[----:B------:R-:W-:Y:S05]  /*0a90*/  @P0 BRA `(.L_x_1) ;  /* 0xfffffff400880947 */ /* 0x000fea000383ffff */
[----:B------:R-:W-:Y:S05]  /*0aa0*/  EXIT ;  /* 0x000000000000794d */ /* 0x000fea0003800000 */
.L_x_2:
[----:B------:R-:W-:-:S00]  /*0ab0*/  BRA `(.L_x_2) ;  /* 0xfffffffc00fc7947 */ /* 0x000fc0000383ffff */
[----:B------:R-:W-:-:S00]  /*0ac0*/  NOP ;  /* 0x0000000000007918 */ /* 0x000fc00000000000 */
        /* <DEDUP_REMOVED lines=11> */
.L_x_13:


//--------------------- .text._Z7kernel2iiPdS_    --------------------------
	.section	.text._Z7kernel2iiPdS_,"ax",@progbits
	.align	128
        .global         _Z7kernel2iiPdS_
        .type           _Z7kernel2iiPdS_,@function
        .size           _Z7kernel2iiPdS_,(.L_x_14 - _Z7kernel2iiPdS_)
        .other          _Z7kernel2iiPdS_,@"STO_CUDA_ENTRY STV_DEFAULT"
_Z7kernel2iiPdS_:
.text._Z7kernel2iiPdS_:
[----:B------:R-:W-:Y:S01]  /*0000*/  LDC R1, c[0x0][0x37c] ;  /* 0x0000df00ff017b82 */ /* 0x000fe20000000800 */
[----:B------:R-:W0:Y:S07]  /*0010*/  S2R R0, SR_TID.X ;  /* 0x0000000000007919 */ /* 0x000e2e0000002100 */
[----:B------:R-:W0:Y:S01]  /*0020*/  S2UR UR4, SR_CTAID.X ;  /* 0x00000000000479c3 */ /* 0x000e220000002500 */
[----:B------:R-:W1:Y:S07]  /*0030*/  S2R R3, SR_TID.Y ;  /* 0x0000000000037919 */ /* 0x000e6e0000002200 */
[----:B------:R-:W0:Y:S08]  /*0040*/  LDC R7, c[0x0][0x360] ;  /* 0x0000d800ff077b82 */ /* 0x000e300000000800 */
[----:B------:R-:W1:Y:S08]  /*0050*/  S2UR UR5, SR_CTAID.Y ;  /* 0x00000000000579c3 */ /* 0x000e700000002600 */
[----:B------:R-:W1:Y:S01]  /*0060*/  LDC R2, c[0x0][0x364] ;  /* 0x0000d900ff027b82 */ /* 0x000e620000000800 */
[----:B0-----:R-:W-:-:S02]  /*0070*/  IMAD R7, R7, UR4, R0 ;  /* 0x0000000407077c24 */ /* 0x001fc4000f8e0200 */
[----:B-1----:R-:W-:-:S05]  /*0080*/  IMAD R0, R2, UR5, R3 ;  /* 0x0000000502007c24 */ /* 0x002fca000f8e0203 */
[----:B------:R-:W-:-:S04]  /*0090*/  LOP3.LUT R2, R0, R7, RZ, 0xfc, !PT ;  /* 0x0000000700027212 */ /* 0x000fc800078efcff */
[----:B------:R-:W-:-:S13]  /*00a0*/  ISETP.GT.U32.AND P0, PT, R2, 0x3ff, PT ;  /* 0x000003ff0200780c */ /* 0x000fda0003f04070 */
[----:B------:R-:W-:Y:S05]  /*00b0*/  @P0 EXIT ;  /* 0x000000000000094d */ /* 0x000fea0003800000 */
[----:B------:R-:W0:Y:S01]  /*00c0*/  LDC.64 R2, c[0x0][0x388] ;  /* 0x0000e200ff027b82 */ /* 0x000e220000000a00 */
[----:B------:R-:W1:Y:S01]  /*00d0*/  LDCU.64 UR4, c[0x0][0x358] ;  /* 0x00006b00ff0477ac */ /* 0x000e620008000a00 */
[----:B------:R-:W-:-:S06]  /*00e0*/  LEA R9, R0, R7, 0xa ;  /* 0x0000000700097211 */ /* 0x000fcc00078e50ff */
[----:B------:R-:W2:Y:S01]  /*00f0*/  LDC.64 R4, c[0x0][0x390] ;  /* 0x0000e400ff047b82 */ /* 0x000ea20000000a00 */
[----:B0-----:R-:W-:-:S06]  /*0100*/  IMAD.WIDE.U32 R2, R7, 0x8, R2 ;  /* 0x0000000807027825 */ /* 0x001fcc00078e0002 */
[----:B-1----:R-:W3:Y:S01]  /*0110*/  LDG.E.64 R2, desc[UR4][R2.64] ;  /* 0x0000000402027981 */ /* 0x002ee2000c1e1b00 */
[----:B--2---:R-:W-:-:S05]  /*0120*/  IMAD.WIDE.U32 R4, R9, 0x8, R4 ;  /* 0x0000000809047825 */ /* 0x004fca00078e0004 */
[----:B------:R-:W3:Y:S02]  /*0130*/  LDG.E.64 R6, desc[UR4][R4.64] ;  /* 0x0000000404067981 */ /* 0x000ee4000c1e1b00 */
[----:B---3--:R-:W-:-:S07]  /*0140*/  DADD R6, -R2, R6 ;  /* 0x0000000002067229 */ /* 0x008fce0000000106 */
[----:B------:R-:W-:Y:S01]  /*0150*/  STG.E.64 desc[UR4][R4.64], R6 ;  /* 0x0000000604007986 */ /* 0x000fe2000c101b04 */
[----:B------:R-:W-:Y:S05]  /*0160*/  EXIT ;  /* 0x000000000000794d */ /* 0x000fea0003800000 */
.L_x_3:
        /* <DEDUP_REMOVED lines=9> */
.L_x_14:


//--------------------- .text._Z7kernel1iiPdS_    --------------------------
	.section	.text._Z7kernel1iiPdS_,"ax",@progbits
	.align	128
        .global         _Z7kernel1iiPdS_
        .type           _Z7kernel1iiPdS_,@function
        .size           _Z7kernel1iiPdS_,(.L_x_12 - _Z7kernel1iiPdS_)
        .other          _Z7kernel1iiPdS_,@"STO_CUDA_ENTRY STV_DEFAULT"
_Z7kernel1iiPdS_:
.text._Z7kernel1iiPdS_:
[----:B------:R-:W-:Y:S01]  /*0000*/  LDC R1, c[0x0][0x37c] ;  /* 0x0000df00ff017b82 */ /* 0x000fe20000000800 */
[----:B------:R-:W0:Y:S07]  /*0010*/  S2R R0, SR_TID.X ;  /* 0x0000000000007919 */ /* 0x000e2e0000002100 */
[----:B------:R-:W0:Y:S08]  /*0020*/  S2UR UR4, SR_CTAID.X ;  /* 0x00000000000479c3 */ /* 0x000e300000002500 */
[----:B------:R-:W0:Y:S02]  /*0030*/  LDC R7, c[0x0][0x360] ;  /* 0x0000d800ff077b82 */ /* 0x000e240000000800 */
[----:B0-----:R-:W-:-:S05]  /*0040*/  IMAD R7, R7, UR4, R0 ;  /* 0x0000000407077c24 */ /* 0x001fca000f8e0200 */
[----:B------:R-:W-:-:S13]  /*0050*/  ISETP.GT.U32.AND P0, PT, R7, 0x3ff, PT ;  /* 0x000003ff0700780c */ /* 0x000fda0003f04070 */
[----:B------:R-:W-:Y:S05]  /*0060*/  @P0 EXIT ;  /* 0x000000000000094d */ /* 0x000fea0003800000 */
[----:B------:R-:W0:Y:S01]  /*0070*/  LDC.64 R4, c[0x0][0x388] ;  /* 0x0000e200ff047b82 */ /* 0x000e220000000a00 */
[----:B------:R-:W1:Y:S01]  /*0080*/  LDCU.64 UR6, c[0x0][0x358] ;  /* 0x00006b00ff0677ac */ /* 0x000e620008000a00 */
[----:B------:R-:W-:Y:S01]  /*0090*/  CS2R R8, SRZ ;  /* 0x0000000000087805 */ /* 0x000fe2000001ff00 */
[----:B------:R-:W-:-:S05]  /*00a0*/  UMOV UR4, 0x2000 ;  /* 0x0000200000047882 */ /* 0x000fca0000000000 */
[----:B------:R-:W2:Y:S01]  /*00b0*/  LDC.64 R2, c[0x0][0x390] ;  /* 0x0000e400ff027b82 */ /* 0x000ea20000000a00 */
[----:B0-----:R-:W-:-:S04]  /*00c0*/  IMAD.WIDE.U32 R4, R7, 0x8, R4 ;  /* 0x0000000807047825 */ /* 0x001fc800078e0004 */
[----:B------:R-:W-:Y:S01]  /*00d0*/  VIADD R7, R7, 0x2000 ;  /* 0x0000200007077836 */ /* 0x000fe20000000000 */
[----:B-1----:R0:W-:Y:S06]  /*00e0*/  STG.E.64 desc[UR6][R4.64], RZ ;  /* 0x000000ff04007986 */ /* 0x0021ec000c101b06 */
.L_x_4:
[----:B----4-:R-:W-:-:S04]  /*00f0*/  VIADD R11, R7, 0xffffe000 ;  /* 0xffffe000070b7836 */ /* 0x010fc80000000000 */
[----:B--2---:R-:W-:-:S06]  /*0100*/  IMAD.WIDE.U32 R10, R11, 0x8, R2 ;  /* 0x000000080b0a7825 */ /* 0x004fcc00078e0002 */
[----:B------:R-:W2:Y:S01]  /*0110*/  LDG.E.64 R10, desc[UR6][R10.64] ;  /* 0x000000060a0a7981 */ /* 0x000ea2000c1e1b00 */
[----:B------:R-:W-:-:S05]  /*0120*/  IADD3 R13, PT, PT, R7, -0x1c00, RZ ;  /* 0xffffe400070d7810 */ /* 0x000fca0007ffe0ff */
[----:B------:R-:W-:Y:S01]  /*0130*/  IMAD.WIDE.U32 R12, R13, 0x8, R2 ;  /* 0x000000080d0c7825 */ /* 0x000fe200078e0002 */
[----:B--2---:R-:W-:-:S07]  /*0140*/  DADD R8, R10, R8 ;  /* 0x000000000a087229 */ /* 0x004fce0000000008 */
[----:B------:R1:W-:Y:S04]  /*0150*/  STG.E.64 desc[UR6][R4.64], R8 ;  /* 0x0000000804007986 */ /* 0x0003e8000c101b06 */
[----:B------:R-:W2:Y:S01]  /*0160*/  LDG.E.64 R12, desc[UR6][R12.64] ;  /* 0x000000060c0c7981 */ /* 0x000ea2000c1e1b00 */
[----:B------:R-:W-:-:S04]  /*0170*/  VIADD R17, R7, 0xffffe800 ;  /* 0xffffe80007117836 */ /* 0x000fc80000000000 */
[----:B------:R-:W-:Y:S01]  /*0180*/  IMAD.WIDE.U32 R16, R17, 0x8, R2 ;  /* 0x0000000811107825 */ /* 0x000fe200078e0002 */
[----:B--2---:R-:W-:-:S07]  /*0190*/  DADD R14, R8, R12 ;  /* 0x00000000080e7229 */ /* 0x004fce000000000c */
[----:B------:R2:W-:Y:S04]  /*01a0*/  STG.E.64 desc[UR6][R4.64], R14 ;  /* 0x0000000e04007986 */ /* 0x0005e8000c101b06 */
[----:B------:R-:W3:Y:S01]  /*01b0*/  LDG.E.64 R16, desc[UR6][R16.64] ;  /* 0x0000000610107981 */ /* 0x000ee2000c1e1b00 */
[----:B------:R-:W-:-:S04]  /*01c0*/  VIADD R19, R7, 0xffffec00 ;  /* 0xffffec0007137836 */ /* 0x000fc80000000000 */
[----:B------:R-:W-:Y:S01]  /*01d0*/  IMAD.WIDE.U32 R18, R19, 0x8, R2 ;  /* 0x0000000813127825 */ /* 0x000fe200078e0002 */
[----:B---3--:R-:W-:-:S07]  /*01e0*/  DADD R10, R14, R16 ;  /* 0x000000000e0a7229 */ /* 0x008fce0000000010 */
[----:B------:R3:W-:Y:S04]  /*01f0*/  STG.E.64 desc[UR6][R4.64], R10 ;  /* 0x0000000a04007986 */ /* 0x0007e8000c101b06 */
[----:B------:R-:W1:Y:S01]  /*0200*/  LDG.E.64 R18, desc[UR6][R18.64] ;  /* 0x0000000612127981 */ /* 0x000e62000c1e1b00 */
[----:B------:R-:W-:-:S05]  /*0210*/  IADD3 R13, PT, PT, R7, -0x1000, RZ ;  /* 0xfffff000070d7810 */ /* 0x000fca0007ffe0ff */
[----:B------:R-:W-:Y:S01]  /*0220*/  IMAD.WIDE.U32 R12, R13, 0x8, R2 ;  /* 0x000000080d0c7825 */ /* 0x000fe200078e0002 */
[----:B-1----:R-:W-:-:S07]  /*0230*/  DADD R8, R10, R18 ;  /* 0x000000000a087229 */ /* 0x002fce0000000012 */
        /* <DEDUP_REMOVED lines=26> */
[----:B------:R-:W-:-:S04]  /*03e0*/  VIADD R21, R7, 0x800 ;  /* 0x0000080007157836 */ /* 0x000fc80000000000 */
[----:B------:R-:W-:Y:S01]  /*03f0*/  IMAD.WIDE.U32 R12, R21, 0x8, R2 ;  /* 0x00000008150c7825 */ /* 0x000fe200078e0002 */
[----:B-1----:R-:W-:-:S07]  /*0400*/  DADD R8, R10, R18 ;  /* 0x000000000a087229 */ /* 0x002fce0000000012 */
[----:B------:R1:W-:Y:S04]  /*0410*/  STG.E.64 desc[UR6][R4.64], R8 ;  /* 0x0000000804007986 */ /* 0x0003e8000c101b06 */
[----:B------:R-:W2:Y:S01]  /*0420*/  LDG.E.64 R12, desc[UR6][R12.64] ;  /* 0x000000060c0c7981 */ /* 0x000ea2000c1e1b00 */
[----:B------:R-:W-:-:S05]  /*0430*/  IADD3 R17, PT, PT, R7, 0xc00, RZ ;  /* 0x00000c0007117810 */ /* 0x000fca0007ffe0ff */
        /* <DEDUP_REMOVED lines=24> */
[----:B------:R-:W-:Y:S01]  /*05c0*/  UIADD3 UR4, UPT, UPT, UR4, 0x4000, URZ ;  /* 0x0000400004047890 */ /* 0x000fe2000fffe0ff */
[----:B------:R-:W-:-:S03]  /*05d0*/  VIADD R7, R7, 0x4000 ;  /* 0x0000400007077836 */ /* 0x000fc60000000000 */
[----:B------:R-:W-:Y:S01]  /*05e0*/  UISETP.NE.AND UP0, UPT, UR4, 0x102000, UPT ;  /* 0x001020000400788c */ /* 0x000fe2000bf05270 */
[----:B-1----:R-:W-:-:S07]  /*05f0*/  DADD R8, R10, R18 ;  /* 0x000000000a087229 */ /* 0x002fce0000000012 */
[----:B------:R4:W-:Y:S01]  /*0600*/  STG.E.64 desc[UR6][R4.64], R8 ;  /* 0x0000000804007986 */ /* 0x0009e2000c101b06 */
[----:B------:R-:W-:Y:S05]  /*0610*/  BRA.U UP0, `(.L_x_4) ;  /* 0xfffffff900b47547 */ /* 0x000fea000b83ffff */
[----:B------:R-:W1:Y:S01]  /*0620*/  MUFU.RCP64H R3, 3214212 ;  /* 0x414885c200037908 */ /* 0x000e620000001800 */
[----:B----4-:R-:W-:Y:S01]  /*0630*/  MOV R10, 0x147ae14 ;  /* 0x0147ae14000a7802 */ /* 0x010fe20000000f00 */
[----:B------:R-:W-:Y:S01]  /*0640*/  IMAD.MOV.U32 R11, RZ, RZ, 0x414885c2 ;  /* 0x414885c2ff0b7424 */ /* 0x000fe200078e00ff */
[----:B------:R-:W-:Y:S01]  /*0650*/  FSETP.GEU.AND P1, PT, |R9|, 6.5827683646048100446e-37, PT ;  /* 0x036000000900780b */ /* 0x000fe20003f2e200 */
[----:B------:R-:W-:Y:S01]  /*0660*/  IMAD.MOV.U32 R2, RZ, RZ, 0x1 ;  /* 0x00000001ff027424 */ /* 0x000fe200078e00ff */
[----:B------:R-:W-:Y:S05]  /*0670*/  BSSY.RECONVERGENT B0, `(.L_x_5) ;  /* 0x0000010000007945 */ /* 0x000fea0003800200 */
[----:B-1----:R-:W-:-:S08]  /*0680*/  DFMA R6, R2, -R10, 1 ;  /* 0x3ff000000206742b */ /* 0x002fd0000000080a */
[----:B------:R-:W-:-:S08]  /*0690*/  DFMA R6, R6, R6, R6 ;  /* 0x000000060606722b */ /* 0x000fd00000000006 */
[----:B------:R-:W-:-:S08]  /*06a0*/  DFMA R6, R2, R6, R2 ;  /* 0x000000060206722b */ /* 0x000fd00000000002 */
[----:B------:R-:W-:-:S08]  /*06b0*/  DFMA R2, R6, -R10, 1 ;  /* 0x3ff000000602742b */ /* 0x000fd0000000080a */
[----:B------:R-:W-:-:S08]  /*06c0*/  DFMA R2, R6, R2, R6 ;  /* 0x000000020602722b */ /* 0x000fd00000000006 */
[----:B------:R-:W-:-:S08]  /*06d0*/  DMUL R6, R8, R2 ;  /* 0x0000000208067228 */ /* 0x000fd00000000000 */
[----:B------:R-:W-:-:S08]  /*06e0*/  DFMA R10, R6, -R10, R8 ;  /* 0x8000000a060a722b */ /* 0x000fd00000000008 */
[----:B------:R-:W-:-:S10]  /*06f0*/  DFMA R2, R2, R10, R6 ;  /* 0x0000000a0202722b */ /* 0x000fd40000000006 */
[----:B------:R-:W-:-:S05]  /*0700*/  FFMA R0, RZ, 12.532655715942382812, R3 ;  /* 0x414885c2ff007823 */ /* 0x000fca0000000003 */
[----:B------:R-:W-:-:S13]  /*0710*/  FSETP.GT.AND P0, PT, |R0|, 1.469367938527859385e-39, PT ;  /* 0x001000000000780b */ /* 0x000fda0003f04200 */
[----:B------:R-:W-:Y:S05]  /*0720*/  @P0 BRA P1, `(.L_x_6) ;  /* 0x0000000000100947 */ /* 0x000fea0000800000 */
[----:B------:R-:W-:-:S07]  /*0730*/  MOV R0, 0x750 ;  /* 0x0000075000007802 */ /* 0x000fce0000000f00 */
[----:B0-----:R-:W-:Y:S05]  /*0740*/  CALL.REL.NOINC `($__internal_0_$__cuda_sm20_div_rn_f64_full) ;  /* 0x0000000000147944 */ /* 0x001fea0003c00000 */
[----:B------:R-:W-:Y:S01]  /*0750*/  MOV R2, R10 ;  /* 0x0000000a00027202 */ /* 0x000fe20000000f00 */
[----:B------:R-:W-:-:S07]  /*0760*/  IMAD.MOV.U32 R3, RZ, RZ, R11 ;  /* 0x000000ffff037224 */ /* 0x000fce00078e000b */
.L_x_6:
[----:B------:R-:W-:Y:S05]  /*0770*/  BSYNC.RECONVERGENT B0 ;  /* 0x0000000000007941 */ /* 0x000fea0003800200 */
.L_x_5:
[----:B------:R-:W-:Y:S01]  /*0780*/  STG.E.64 desc[UR6][R4.64], R2 ;  /* 0x0000000204007986 */ /* 0x000fe2000c101b06 */
[----:B------:R-:W-:Y:S05]  /*0790*/  EXIT ;  /* 0x000000000000794d */ /* 0x000fea0003800000 */
        .weak           $__internal_0_$__cuda_sm20_div_rn_f64_full
        .type           $__internal_0_$__cuda_sm20_div_rn_f64_full,@function
        .size           $__internal_0_$__cuda_sm20_div_rn_f64_full,(.L_x_12 - $__internal_0_$__cuda_sm20_div_rn_f64_full)
$__internal_0_$__cuda_sm20_div_rn_f64_full:
[----:B------:R-:W-:Y:S02]  /*07a0*/  HFMA2 R3, -RZ, RZ, 1.9921875, -8.785724639892578125e-05 ;  /* 0x3ff885c2ff037431 */ /* 0x000fe400000001ff */
[----:B------:R-:W-:Y:S01]  /*07b0*/  IMAD.MOV.U32 R2, RZ, RZ, 0x147ae14 ;  /* 0x0147ae14ff027424 */ /* 0x000fe200078e00ff */
[----:B------:R-:W-:Y:S01]  /*07c0*/  FSETP.GEU.AND P1, PT, |R9|, 1.469367938527859385e-39, PT ;  /* 0x001000000900780b */ /* 0x000fe20003f2e200 */
[----:B------:R-:W-:Y:S01]  /*07d0*/  IMAD.MOV.U32 R6, RZ, RZ, 0x1 ;  /* 0x00000001ff067424 */ /* 0x000fe200078e00ff */
[----:B------:R-:W-:Y:S01]  /*07e0*/  MOV R19, 0x41400000 ;  /* 0x4140000000137802 */ /* 0x000fe20000000f00 */
[----:B------:R-:W-:Y:S01]  /*07f0*/  BSSY.RECONVERGENT B1, `(.L_x_7) ;  /* 0x0000046000017945 */ /* 0x000fe20003800200 */
[----:B------:R-:W0:Y:S03]  /*0800*/  MUFU.RCP64H R7, R3 ;  /* 0x0000000300077308 */ /* 0x000e260000001800 */
[----:B------:R-:W-:Y:S01]  /*0810*/  VIADD R21, R19, 0xffffffff ;  /* 0xffffffff13157836 */ /* 0x000fe20000000000 */
[----:B0-----:R-:W-:-:S08]  /*0820*/  DFMA R10, R6, -R2, 1 ;  /* 0x3ff00000060a742b */ /* 0x001fd00000000802 */
[----:B------:R-:W-:Y:S01]  /*0830*/  DFMA R12, R10, R10, R10 ;  /* 0x0000000a0a0c722b */ /* 0x000fe2000000000a */
[----:B------:R-:W-:Y:S01]  /*0840*/  LOP3.LUT R10, R9, 0x7ff00000, RZ, 0xc0, !PT ;  /* 0x7ff00000090a7812 */ /* 0x000fe200078ec0ff */
[----:B------:R-:W-:-:S03]  /*0850*/  IMAD.MOV.U32 R11, RZ, RZ, 0x1ca00000 ;  /* 0x1ca00000ff0b7424 */ /* 0x000fc600078e00ff */
[----:B------:R-:W-:Y:S01]  /*0860*/  ISETP.GE.U32.AND P0, PT, R10, 0x41400000, PT ;  /* 0x414000000a00780c */ /* 0x000fe20003f06070 */
[----:B------:R-:W-:Y:S02]  /*0870*/  IMAD.MOV.U32 R18, RZ, RZ, R10 ;  /* 0x000000ffff127224 */ /* 0x000fe400078e000a */
[----:B------:R-:W-:Y:S01]  /*0880*/  DFMA R14, R6, R12, R6 ;  /* 0x0000000c060e722b */ /* 0x000fe20000000006 */
[----:B------:R-:W-:Y:S02]  /*0890*/  SEL R11, R11, 0x63400000, !P0 ;  /* 0x634000000b0b7807 */ /* 0x000fe40004000000 */
[----:B------:R-:W-:Y:S02]  /*08a0*/  MOV R6, R8 ;  /* 0x0000000800067202 */ /* 0x000fe40000000f00 */
[C-C-:B------:R-:W-:Y:S02]  /*08b0*/  @!P1 LOP3.LUT R12, R11.reuse, 0x80000000, R9.reuse, 0xf8, !PT ;  /* 0x800000000b0c9812 */ /* 0x140fe400078ef809 */
[----:B------:R-:W-:Y:S01]  /*08c0*/  LOP3.LUT R7, R11, 0x800fffff, R9, 0xf8, !PT ;  /* 0x800fffff0b077812 */ /* 0x000fe200078ef809 */
[----:B------:R-:W-:Y:S01]  /*08d0*/  DFMA R16, R14, -R2, 1 ;  /* 0x3ff000000e10742b */ /* 0x000fe20000000802 */
[----:B------:R-:W-:Y:S01]  /*08e0*/  @!P1 LOP3.LUT R13, R12, 0x100000, RZ, 0xfc, !PT ;  /* 0x001000000c0d9812 */ /* 0x000fe200078efcff */
[----:B------:R-:W-:-:S06]  /*08f0*/  @!P1 IMAD.MOV.U32 R12, RZ, RZ, RZ ;  /* 0x000000ffff0c9224 */ /* 0x000fcc00078e00ff */
[----:B------:R-:W-:Y:S02]  /*0900*/  @!P1 DFMA R6, R6, 2, -R12 ;  /* 0x400000000606982b */ /* 0x000fe4000000080c */
[----:B------:R-:W-:-:S08]  /*0910*/  DFMA R16, R14, R16, R14 ;  /* 0x000000100e10722b */ /* 0x000fd0000000000e */
[----:B------:R-:W-:Y:S01]  /*0920*/  @!P1 LOP3.LUT R18, R7, 0x7ff00000, RZ, 0xc0, !PT ;  /* 0x7ff0000007129812 */ /* 0x000fe200078ec0ff */
[----:B------:R-:W-:-:S04]  /*0930*/  DMUL R12, R16, R6 ;  /* 0x00000006100c7228 */ /* 0x000fc80000000000 */
[----:B------:R-:W-:-:S04]  /*0940*/  VIADD R20, R18, 0xffffffff ;  /* 0xffffffff12147836 */ /* 0x000fc80000000000 */
[----:B------:R-:W-:Y:S01]  /*0950*/  DFMA R14, R12, -R2, R6 ;  /* 0x800000020c0e722b */ /* 0x000fe20000000006 */
[----:B------:R-:W-:-:S04]  /*0960*/  ISETP.GT.U32.AND P0, PT, R20, 0x7feffffe, PT ;  /* 0x7feffffe1400780c */ /* 0x000fc80003f04070 */
[----:B------:R-:W-:-:S03]  /*0970*/  ISETP.GT.U32.OR P0, PT, R21, 0x7feffffe, P0 ;  /* 0x7feffffe1500780c */ /* 0x000fc60000704470 */
[----:B------:R-:W-:-:S10]  /*0980*/  DFMA R12, R16, R14, R12 ;  /* 0x0000000e100c722b */ /* 0x000fd4000000000c */
[----:B------:R-:W-:Y:S05]  /*0990*/  @P0 BRA `(.L_x_8) ;  /* 0x0000000000680947 */ /* 0x000fea0003800000 */
[----:B------:R-:W-:Y:S02]  /*09a0*/  MOV R9, 0x41400000 ;  /* 0x4140000000097802 */ /* 0x000fe40000000f00 */
[----:B------:R-:W-:Y:S02]  /*09b0*/  MOV R8, RZ ;  /* 0x000000ff00087202 */ /* 0x000fe40000000f00 */
[----:B------:R-:W-:-:S04]  /*09c0*/  VIADDMNMX R10, R10, -R9, 0xb9600000, !PT ;  /* 0xb96000000a0a7446 */ /* 0x000fc80007800909 */
[----:B------:R-:W-:-:S05]  /*09d0*/  VIMNMX R10, PT, PT, R10, 0x46a00000, PT ;  /* 0x46a000000a0a7848 */ /* 0x000fca0003fe0100 */
[----:B------:R-:W-:-:S04]  /*09e0*/  IMAD.IADD R14, R10, 0x1, -R11 ;  /* 0x000000010a0e7824 */ /* 0x000fc800078e0a0b */
[----:B------:R-:W-:-:S06]  /*09f0*/  VIADD R9, R14, 0x7fe00000 ;  /* 0x7fe000000e097836 */ /* 0x000fcc0000000000 */
[----:B------:R-:W-:-:S10]  /*0a00*/  DMUL R10, R12, R8 ;  /* 0x000000080c0a7228 */ /* 0x000fd40000000000 */
[----:B------:R-:W-:-:S13]  /*0a10*/  FSETP.GTU.AND P0, PT, |R11|, 1.469367938527859385e-39, PT ;  /* 0x001000000b00780b */ /* 0x000fda0003f0c200 */
[----:B------:R-:W-:Y:S05]  /*0a20*/  @P0 BRA `(.L_x_9) ;  /* 0x0000000000880947 */ /* 0x000fea0003800000 */
[----:B------:R-:W-:Y:S01]  /*0a30*/  DFMA R2, R12, -R2, R6 ;  /* 0x800000020c02722b */ /* 0x000fe20000000006 */
[----:B------:R-:W-:-:S09]  /*0a40*/  IMAD.MOV.U32 R8, RZ, RZ, RZ ;  /* 0x000000ffff087224 */ /* 0x000fd200078e00ff */
[C---:B------:R-:W-:Y:S02]  /*0a50*/  FSETP.NEU.AND P0, PT, R3.reuse, RZ, PT ;  /* 0x000000ff0300720b */ /* 0x040fe40003f0d000 */
[----:B------:R-:W-:-:S04]  /*0a60*/  LOP3.LUT R2, R3, 0x414885c2, RZ, 0x3c, !PT ;  /* 0x414885c203027812 */ /* 0x000fc800078e3cff */
[----:B------:R-:W-:-:S04]  /*0a70*/  LOP3.LUT R7, R2, 0x80000000, RZ, 0xc0, !PT ;  /* 0x8000000002077812 */ /* 0x000fc800078ec0ff */
[----:B------:R-:W-:-:S03]  /*0a80*/  LOP3.LUT R9, R7, R9, RZ, 0xfc, !PT ;  /* 0x0000000907097212 */ /* 0x000fc600078efcff */
[----:B------:R-:W-:Y:S05]  /*0a90*/  @!P0 BRA `(.L_x_9) ;  /* 0x00000000006c8947 */ /* 0x000fea0003800000 */
[----:B------:R-:W-:Y:S01]  /*0aa0*/  IMAD.MOV R3, RZ, RZ, -R14 ;  /* 0x000000ffff037224 */ /* 0x000fe200078e0a0e */
[----:B------:R-:W-:Y:S01]  /*0ab0*/  MOV R2, RZ ;  /* 0x000000ff00027202 */ /* 0x000fe20000000f00 */
[----:B------:R-:W-:-:S05]  /*0ac0*/  DMUL.RP R8, R12, R8 ;  /* 0x000000080c087228 */ /* 0x000fca0000008000 */
[----:B------:R-:W-:-:S05]  /*0ad0*/  DFMA R2, R10, -R2, R12 ;  /* 0x800000020a02722b */ /* 0x000fca000000000c */
[----:B------:R-:W-:Y:S02]  /*0ae0*/  LOP3.LUT R7, R9, R7, RZ, 0x3c, !PT ;  /* 0x0000000709077212 */ /* 0x000fe400078e3cff */
[----:B------:R-:W-:-:S04]  /*0af0*/  IADD3 R2, PT, PT, -R14, -0x43300000, RZ ;  /* 0xbcd000000e027810 */ /* 0x000fc80007ffe1ff */
[----:B------:R-:W-:-:S04]  /*0b00*/  FSETP.NEU.AND P0, PT, |R3|, R2, PT ;  /* 0x000000020300720b */ /* 0x000fc80003f0d200 */
[----:B------:R-:W-:Y:S02]  /*0b10*/  FSEL R10, R8, R10, !P0 ;  /* 0x0000000a080a7208 */ /* 0x000fe40004000000 */
[----:B------:R-:W-:Y:S01]  /*0b20*/  FSEL R11, R7, R11, !P0 ;  /* 0x0000000b070b7208 */ /* 0x000fe20004000000 */
[----:B------:R-:W-:Y:S06]  /*0b30*/  BRA `(.L_x_9) ;  /* 0x0000000000447947 */ /* 0x000fec0003800000 */
.L_x_8:
[----:B------:R-:W-:-:S14]  /*0b40*/  DSETP.NAN.AND P0, PT, R8, R8, PT ;  /* 0x000000080800722a */ /* 0x000fdc0003f08000 */
[----:B------:R-:W-:Y:S05]  /*0b50*/  @P0 BRA `(.L_x_10) ;  /* 0x0000000000340947 */ /* 0x000fea0003800000 */
[----:B------:R-:W-:Y:S01]  /*0b60*/  ISETP.NE.AND P0, PT, R18, R19, PT ;  /* 0x000000131200720c */ /* 0x000fe20003f05270 */
[----:B------:R-:W-:Y:S01]  /*0b70*/  IMAD.MOV.U32 R10, RZ, RZ, 0x0 ;  /* 0x00000000ff0a7424 */ /* 0x000fe200078e00ff */
[----:B------:R-:W-:-:S11]  /*0b80*/  MOV R11, 0xfff80000 ;  /* 0xfff80000000b7802 */ /* 0x000fd60000000f00 */
[----:B------:R-:W-:Y:S05]  /*0b90*/  @!P0 BRA `(.L_x_9) ;  /* 0x00000000002c8947 */ /* 0x000fea0003800000 */
[----:B------:R-:W-:Y:S02]  /*0ba0*/  ISETP.NE.AND P0, PT, R18, 0x7ff00000, PT ;  /* 0x7ff000001200780c */ /* 0x000fe40003f05270 */
[----:B------:R-:W-:Y:S02]  /*0bb0*/  LOP3.LUT R8, R9, 0x414885c2, RZ, 0x3c, !PT ;  /* 0x414885c209087812 */ /* 0x000fe400078e3cff */
[----:B------:R-:W-:Y:S02]  /*0bc0*/  ISETP.EQ.OR P0, PT, R19, RZ, !P0 ;  /* 0x000000ff1300720c */ /* 0x000fe40004702670 */
[----:B------:R-:W-:-:S11]  /*0bd0*/  LOP3.LUT R11, R8, 0x80000000, RZ, 0xc0, !PT ;  /* 0x80000000080b7812 */ /* 0x000fd600078ec0ff */
[----:B------:R-:W-:Y:S01]  /*0be0*/  @P0 LOP3.LUT R2, R11, 0x7ff00000, RZ, 0xfc, !PT ;  /* 0x7ff000000b020812 */ /* 0x000fe200078efcff */
[----:B------:R-:W-:Y:S01]  /*0bf0*/  @!P0 IMAD.MOV.U32 R10, RZ, RZ, RZ ;  /* 0x000000ffff0a8224 */ /* 0x000fe200078e00ff */
[----:B------:R-:W-:-:S03]  /*0c00*/  @P0 MOV R10, RZ ;  /* 0x000000ff000a0202 */ /* 0x000fc60000000f00 */
[----:B------:R-:W-:Y:S01]  /*0c10*/  @P0 IMAD.MOV.U32 R11, RZ, RZ, R2 ;  /* 0x000000ffff0b0224 */ /* 0x000fe200078e0002 */
[----:B------:R-:W-:Y:S06]  /*0c20*/  BRA `(.L_x_9) ;  /* 0x0000000000087947 */ /* 0x000fec0003800000 */
.L_x_10:
[----:B------:R-:W-:Y:S02]  /*0c30*/  LOP3.LUT R11, R9, 0x80000, RZ, 0xfc, !PT ;  /* 0x00080000090b7812 */ /* 0x000fe400078efcff */
[----:B------:R-:W-:-:S07]  /*0c40*/  MOV R10, R8 ;  /* 0x00000008000a7202 */ /* 0x000fce0000000f00 */
.L_x_9:
[----:B------:R-:W-:Y:S05]  /*0c50*/  BSYNC.RECONVERGENT B1 ;  /* 0x0000000000017941 */ /* 0x000fea0003800200 */
.L_x_7:
[----:B------:R-:W-:Y:S02]  /*0c60*/  HFMA2 R3, -RZ, RZ, 0, 0 ;  /* 0x00000000ff037431 */ /* 0x000fe400000001ff */
[----:B------:R-:W-:-:S04]  /*0c70*/  IMAD.MOV.U32 R2, RZ, RZ, R0 ;  /* 0x000000ffff027224 */ /* 0x000fc800078e0000 */
[----:B------:R-:W-:Y:S05]  /*0c80*/  RET.REL.NODEC R2 `(_Z7kernel1iiPdS_) ;  /* 0xfffffff002dc7950 */ /* 0x000fea0003c3ffff */
.L_x_11:
        /* <DEDUP_REMOVED lines=15> */
.L_x_12:


//--------------------- .nv.shared.reserved.0     --------------------------
	.section	.nv.shared.reserved.0,"aw",@nobits
	.weak		__nv_reservedSMEM_offset_0_alias
	.size		__nv_reservedSMEM_offset_0_alias, 0, 64
	.other		__nv_reservedSMEM_offset_0_alias,@"STO_CUDA_RESERVED_SHARED STV_DEFAULT"
__nv_reservedSMEM_offset_0_alias:
	.zero		0
	.zero		64


//--------------------- .nv.constant0._Z7kernel3iiPdS_ --------------------------
	.section	.nv.constant0._Z7kernel3iiPdS_,"a",@progbits
	.sectionflags	@""
	.align	4
.nv.constant0._Z7kernel3iiPdS_:
	.zero		920


//--------------------- .nv.constant0._Z7kernel2iiPdS_ --------------------------
	.section	.nv.constant0._Z7kernel2iiPdS_,"a",@progbits
	.sectionflags	@""
	.align	4
.nv.constant0._Z7kernel2iiPdS_:
	.zero		920


//--------------------- .nv.constant0._Z7kernel1iiPdS_ --------------------------
	.section	.nv.constant0._Z7kernel1iiPdS_,"a",@progbits
	.sectionflags	@""
	.align	4
.nv.constant0._Z7kernel1iiPdS_:
	.zero		920


//--------------------- SYMBOLS --------------------------

	.type		.nv.reservedSmem.offset0,@object
	.size		.nv.reservedSmem.offset0,0x4
